//
// Generated by NVIDIA NVVM Compiler
//
// Compiler Build ID: CL-36424714
// Cuda compilation tools, release 13.0, V13.0.88
// Based on NVVM 20.0.0
//

.version 9.0
.target sm_100
.address_size 64

	// .globl	render_kernel

.visible .entry render_kernel(
	.param .u64 .ptr .align 1 render_kernel_param_0,
	.param .u32 render_kernel_param_1,
	.param .u32 render_kernel_param_2,
	.param .u32 render_kernel_param_3,
	.param .u64 .ptr .align 1 render_kernel_param_4,
	.param .u32 render_kernel_param_5
)
{
	.local .align 4 .b8 	__local_depot0[28];
	.reg .b64 	%SP;
	.reg .b64 	%SPL;
	.reg .pred 	%p<12>;
	.reg .b16 	%rs<2>;
	.reg .b32 	%r<29>;
	.reg .b64 	%rd<20>;
	.reg .b64 	%fd<30>;

	mov.u64 	%SPL, __local_depot0;
	ld.param.u64 	%rd6, [render_kernel_param_0];
	ld.param.u32 	%r4, [render_kernel_param_1];
	ld.param.u32 	%r5, [render_kernel_param_3];
	ld.param.u64 	%rd7, [render_kernel_param_4];
	ld.param.u32 	%r6, [render_kernel_param_5];
	add.u64 	%rd1, %SPL, 0;
	mov.u32 	%r7, %ctaid.x;
	mov.u32 	%r8, %ntid.x;
	mov.u32 	%r9, %tid.x;
	mad.lo.s32 	%r1, %r7, %r8, %r9;
	setp.ge.s32 	%p4, %r1, %r6;
	@%p4 bra 	$L__BB0_8;
	div.s32 	%r10, %r1, %r4;
	mul.lo.s32 	%r11, %r10, %r4;
	sub.s32 	%r12, %r1, %r11;
	cvt.rn.f64.s32 	%fd14, %r12;
	cvt.rn.f64.s32 	%fd15, %r4;
	div.rn.f64 	%fd16, %fd14, %fd15;
	fma.rn.f64 	%fd1, %fd16, 0d4010000000000000, 0dC000000000000000;
	cvt.rn.f64.s32 	%fd17, %r10;
	div.rn.f64 	%fd18, %fd17, %fd15;
	fma.rn.f64 	%fd2, %fd18, 0d4010000000000000, 0dC000000000000000;
	mul.f64 	%fd27, %fd1, %fd1;
	mul.f64 	%fd26, %fd2, %fd2;
	setp.gt.s32 	%p11, %r5, 0;
	setp.lt.s32 	%p5, %r5, 1;
	add.f64 	%fd19, %fd27, %fd26;
	setp.geu.f64 	%p6, %fd19, 0d4010000000000000;
	mov.b64 	%rd18, 0;
	or.pred  	%p7, %p5, %p6;
	@%p7 bra 	$L__BB0_5;
	neg.f64 	%fd28, %fd2;
	mov.b32 	%r28, 0;
	mov.f64 	%fd29, %fd1;
$L__BB0_3:
	add.f64 	%fd21, %fd29, %fd29;
	mul.f64 	%fd22, %fd21, %fd28;
	sub.f64 	%fd28, %fd22, %fd2;
	sub.f64 	%fd23, %fd27, %fd26;
	add.f64 	%fd29, %fd1, %fd23;
	mul.f64 	%fd27, %fd29, %fd29;
	mul.f64 	%fd26, %fd28, %fd28;
	add.s32 	%r28, %r28, 1;
	setp.lt.s32 	%p11, %r28, %r5;
	add.f64 	%fd24, %fd27, %fd26;
	setp.lt.f64 	%p8, %fd24, 0d4010000000000000;
	and.pred  	%p9, %p11, %p8;
	@%p9 bra 	$L__BB0_3;
	mul.hi.u32 	%r14, %r28, 613566757;
	sub.s32 	%r15, %r28, %r14;
	shr.u32 	%r16, %r15, 1;
	add.s32 	%r17, %r16, %r14;
	shr.u32 	%r18, %r17, 2;
	mul.lo.s32 	%r19, %r18, 7;
	sub.s32 	%r20, %r28, %r19;
	cvt.u64.u32 	%rd18, %r20;
$L__BB0_5:
	mov.b32 	%r21, 15406357;
	st.local.u32 	[%rd1], %r21;
	mov.b32 	%r22, 16744448;
	st.local.u32 	[%rd1+4], %r22;
	mov.b32 	%r23, 16776960;
	st.local.u32 	[%rd1+8], %r23;
	mov.b32 	%r24, 52224;
	st.local.u32 	[%rd1+12], %r24;
	mov.b32 	%r25, 33023;
	st.local.u32 	[%rd1+16], %r25;
	mov.b32 	%r26, 4980889;
	st.local.u32 	[%rd1+20], %r26;
	mov.b32 	%r27, 10027161;
	st.local.u32 	[%rd1+24], %r27;
	mov.b64 	%rd19, 0;
	not.pred 	%p10, %p11;
	@%p10 bra 	$L__BB0_7;
	shl.b64 	%rd11, %rd18, 2;
	add.s64 	%rd12, %rd1, %rd11;
	ld.local.s32 	%rd19, [%rd12];
$L__BB0_7:
	cvta.to.global.u64 	%rd13, %rd7;
	add.s64 	%rd14, %rd13, %rd19;
	ld.global.u8 	%rs1, [%rd14];
	cvt.s64.s32 	%rd15, %r1;
	cvta.to.global.u64 	%rd16, %rd6;
	add.s64 	%rd17, %rd16, %rd15;
	st.global.u8 	[%rd17], %rs1;
$L__BB0_8:
	ret;

}


// ===== COMPILED SASS (sm_100) =====

	.target	sm_100

	.elftype	@"ET_EXEC"


//--------------------- .note.nv.tkinfo           --------------------------
	.section	.note.nv.tkinfo,"",@"SHT_NOTE"
	.sectionflags	@"SHF_NOTE_NV_TKINFO"
	.tkinfo
        /*0018*/ 	.word	0x00000002
        /*0030*/ 	.string	""
        /*0030*/ 	.string	"ptxas"
        /*0030*/ 	.string	"Cuda compilation tools, release 13.0, V13.0.88"
        /*0030*/ 	.string	"Build cuda_13.0.r13.0/compiler.36424714_0"
        /*0030*/ 	.string	"-arch sm_100 -m 64 "



//--------------------- .note.nv.cuinfo           --------------------------
	.section	.note.nv.cuinfo,"",@"SHT_NOTE"
	.sectionflags	@"SHF_NOTE_NV_CUINFO"
        /*0018*/ 	.short	0x0002
        /*001a*/ 	.short	0x0064
        /*001c*/ 	.short	0x0082
	.zero		2


//--------------------- .nv.info                  --------------------------
	.section	.nv.info,"",@"SHT_CUDA_INFO"
	.align	4


	//----- nvinfo : EIATTR_REGCOUNT
	.align		4
        /*0000*/ 	.byte	0x04, 0x2f
        /*0002*/ 	.short	(.L_1 - .L_0)
	.align		4
.L_0:
        /*0004*/ 	.word	index@(render_kernel)
        /*0008*/ 	.word	0x0000001e


	//----- nvinfo : EIATTR_FRAME_SIZE
	.align		4
.L_1:
        /*000c*/ 	.byte	0x04, 0x11
        /*000e*/ 	.short	(.L_3 - .L_2)
	.align		4
.L_2:
        /*0010*/ 	.word	index@($__internal_0_$__cuda_sm20_div_rn_f64_full)
        /*0014*/ 	.word	0x00000000


	//----- nvinfo : EIATTR_FRAME_SIZE
	.align		4
.L_3:
        /*0018*/ 	.byte	0x04, 0x11
        /*001a*/ 	.short	(.L_5 - .L_4)
	.align		4
.L_4:
        /*001c*/ 	.word	index@(render_kernel)
        /*0020*/ 	.word	0x00000000


	//----- nvinfo : EIATTR_MIN_STACK_SIZE
	.align		4
.L_5:
        /*0024*/ 	.byte	0x04, 0x12
        /*0026*/ 	.short	(.L_7 - .L_6)
	.align		4
.L_6:
        /*0028*/ 	.word	index@(render_kernel)
        /*002c*/ 	.word	0x00000000
.L_7:


//--------------------- .nv.compat                --------------------------
	.section	.nv.compat,"",@"SHT_CUDA_COMPAT_INFO"
	.align	4
        /*0000*/ 	.byte	0x02, 0x09, 0x00, 0x00, 0x02, 0x02, 0x01, 0x00, 0x02, 0x05, 0x05, 0x00, 0x03, 0x07, 0x01, 0x01
        /*0010*/ 	.byte	0x02, 0x03, 0x00, 0x00, 0x02, 0x06, 0x01, 0x00, 0x04, 0x0b, 0x08, 0x00, 0x01, 0x00, 0x00, 0x00
        /*0020*/ 	.byte	0x00, 0x00, 0x00, 0x00


//--------------------- .nv.info.render_kernel    --------------------------
	.section	.nv.info.render_kernel,"",@"SHT_CUDA_INFO"
	.sectionflags	@""
	.align	4


	//----- nvinfo : EIATTR_CUDA_API_VERSION
	.align		4
        /*0000*/ 	.byte	0x04, 0x37
        /*0002*/ 	.short	(.L_9 - .L_8)
.L_8:
        /*0004*/ 	.word	0x00000082


	//----- nvinfo : EIATTR_KPARAM_INFO
	.align		4
.L_9:
        /*0008*/ 	.byte	0x04, 0x17
        /*000a*/ 	.short	(.L_11 - .L_10)
.L_10:
        /*000c*/ 	.word	0x00000000
        /*0010*/ 	.short	0x0005
        /*0012*/ 	.short	0x0020
        /*0014*/ 	.byte	0x00, 0xf0, 0x11, 0x00


	//----- nvinfo : EIATTR_KPARAM_INFO
	.align		4
.L_11:
        /*0018*/ 	.byte	0x04, 0x17
        /*001a*/ 	.short	(.L_13 - .L_12)
.L_12:
        /*001c*/ 	.word	0x00000000
        /*0020*/ 	.short	0x0004
        /*0022*/ 	.short	0x0018
        /*0024*/ 	.byte	0x00, 0xf5, 0x21, 0x00


	//----- nvinfo : EIATTR_KPARAM_INFO
	.align		4
.L_13:
        /*0028*/ 	.byte	0x04, 0x17
        /*002a*/ 	.short	(.L_15 - .L_14)
.L_14:
        /*002c*/ 	.word	0x00000000
        /*0030*/ 	.short	0x0003
        /*0032*/ 	.short	0x0010
        /*0034*/ 	.byte	0x00, 0xf0, 0x11, 0x00


	//----- nvinfo : EIATTR_KPARAM_INFO
	.align		4
.L_15:
        /*0038*/ 	.byte	0x04, 0x17
        /*003a*/ 	.short	(.L_17 - .L_16)
.L_16:
        /*003c*/ 	.word	0x00000000
        /*0040*/ 	.short	0x0002
        /*0042*/ 	.short	0x000c
        /*0044*/ 	.byte	0x00, 0xf0, 0x11, 0x00


	//----- nvinfo : EIATTR_KPARAM_INFO
	.align		4
.L_17:
        /*0048*/ 	.byte	0x04, 0x17
        /*004a*/ 	.short	(.L_19 - .L_18)
.L_18:
        /*004c*/ 	.word	0x00000000
        /*0050*/ 	.short	0x0001
        /*0052*/ 	.short	0x0008
        /*0054*/ 	.byte	0x00, 0xf0, 0x11, 0x00


	//----- nvinfo : EIATTR_KPARAM_INFO
	.align		4
.L_19:
        /*0058*/ 	.byte	0x04, 0x17
        /*005a*/ 	.short	(.L_21 - .L_20)
.L_20:
        /*005c*/ 	.word	0x00000000
        /*0060*/ 	.short	0x0000
        /*0062*/ 	.short	0x0000
        /*0064*/ 	.byte	0x00, 0xf5, 0x21, 0x00


	//----- nvinfo : EIATTR_SPARSE_MMA_MASK
	.align		4
.L_21:
        /*0068*/ 	.byte	0x03, 0x50
        /*006a*/ 	.short	0x0000


	//----- nvinfo : EIATTR_MAXREG_COUNT
	.align		4
        /*006c*/ 	.byte	0x03, 0x1b
        /*006e*/ 	.short	0x00ff


	//----- nvinfo : EIATTR_MERCURY_ISA_VERSION
	.align		4
        /*0070*/ 	.byte	0x03, 0x5f
        /*0072*/ 	.short	0x0101


	//----- nvinfo : EIATTR_VRC_CTA_INIT_COUNT
	.align		4
        /*0074*/ 	.byte	0x02, 0x4a
	.zero		1
	.zero		1


	//----- nvinfo : EIATTR_EXIT_INSTR_OFFSETS
	.align		4
        /*0078*/ 	.byte	0x04, 0x1c
        /*007a*/ 	.short	(.L_23 - .L_22)


	//   ....[0]....
.L_22:
        /*007c*/ 	.word	0x00000070


	//   ....[1]....
        /*0080*/ 	.word	0x00000960


	//----- nvinfo : EIATTR_CRS_STACK_SIZE
	.align		4
.L_23:
        /*0084*/ 	.byte	0x04, 0x1e
        /*0086*/ 	.short	(.L_25 - .L_24)
.L_24:
        /*0088*/ 	.word	0x00000000


	//----- nvinfo : EIATTR_CBANK_PARAM_SIZE
	.align		4
.L_25:
        /*008c*/ 	.byte	0x03, 0x19
        /*008e*/ 	.short	0x0024


	//----- nvinfo : EIATTR_PARAM_CBANK
	.align		4
        /*0090*/ 	.byte	0x04, 0x0a
        /*0092*/ 	.short	(.L_27 - .L_26)
	.align		4
.L_26:
        /*0094*/ 	.word	index@(.nv.constant0.render_kernel)
        /*0098*/ 	.short	0x0380
        /*009a*/ 	.short	0x0024


	//----- nvinfo : EIATTR_SW_WAR
	.align		4
.L_27:
        /*009c*/ 	.byte	0x04, 0x36
        /*009e*/ 	.short	(.L_29 - .L_28)
.L_28:
        /*00a0*/ 	.word	0x00000008
.L_29:


//--------------------- .nv.callgraph             --------------------------
	.section	.nv.callgraph,"",@"SHT_CUDA_CALLGRAPH"
	.align	4
	.sectionentsize	8
	.align		4
        /*0000*/ 	.word	0x00000000
	.align		4
        /*0004*/ 	.word	0xffffffff
	.align		4
        /*0008*/ 	.word	0x00000000
	.align		4
        /*000c*/ 	.word	0xfffffffe
	.align		4
        /*0010*/ 	.word	0x00000000
	.align		4
        /*0014*/ 	.word	0xfffffffd
	.align		4
        /*0018*/ 	.word	0x00000000
	.align		4
        /*001c*/ 	.word	0xfffffffc


//--------------------- .text.render_kernel       --------------------------
	.section	.text.render_kernel,"ax",@progbits
	.align	128
        .global         render_kernel
        .type           render_kernel,@function
        .size           render_kernel,(.L_x_16 - render_kernel)
        .other          render_kernel,@"STO_CUDA_ENTRY STV_DEFAULT"
render_kernel:
.text.render_kernel:
[----:B------:R-:W-:Y:S01]  /*0000*/  LDC R1, c[0x0][0x37c] ;  /* 0x0000df00ff017b82 */ /* 0x000fe20000000800 */
[----:B------:R-:W0:Y:S07]  /*0010*/  S2R R3, SR_TID.X ;  /* 0x0000000000037919 */ /* 0x000e2e0000002100 */
[----:B------:R-:W0:Y:S01]  /*0020*/  S2UR UR4, SR_CTAID.X ;  /* 0x00000000000479c3 */ /* 0x000e220000002500 */
[----:B------:R-:W1:Y:S07]  /*0030*/  LDCU UR5, c[0x0][0x3a0] ;  /* 0x00007400ff0577ac */ /* 0x000e6e0008000800 */
[----:B------:R-:W0:Y:S02]  /*0040*/  LDC R0, c[0x0][0x360] ;  /* 0x0000d800ff007b82 */ /* 0x000e240000000800 */
[----:B0-----:R-:W-:-:S05]  /*0050*/  IMAD R0, R0, UR4, R3 ;  /* 0x0000000400007c24 */ /* 0x001fca000f8e0203 */
[----:B-1----:R-:W-:-:S13]  /*0060*/  ISETP.GE.AND P0, PT, R0, UR5, PT ;  /* 0x0000000500007c0c */ /* 0x002fda000bf06270 */
[----:B------:R-:W-:Y:S05]  /*0070*/  @P0 EXIT ;  /* 0x000000000000094d */ /* 0x000fea0003800000 */
[----:B------:R-:W0:Y:S01]  /*0080*/  LDC R3, c[0x0][0x388] ;  /* 0x0000e200ff037b82 */ /* 0x000e220000000800 */
[----:B------:R-:W-:Y:S01]  /*0090*/  BSSY.RECONVERGENT B0, `(.L_x_0) ;  /* 0x0000030000007945 */ /* 0x000fe20003800200 */
[----:B0-----:R-:W-:-:S04]  /*00a0*/  IABS R9, R3 ;  /* 0x0000000300097213 */ /* 0x001fc80000000000 */
[----:B------:R-:W0:Y:S08]  /*00b0*/  I2F.RP R2, R9 ;  /* 0x0000000900027306 */ /* 0x000e300000209400 */
[----:B0-----:R-:W0:Y:S02]  /*00c0*/  MUFU.RCP R2, R2 ;  /* 0x0000000200027308 */ /* 0x001e240000001000 */
[----:B0-----:R-:W-:-:S06]  /*00d0*/  VIADD R4, R2, 0xffffffe ;  /* 0x0ffffffe02047836 */ /* 0x001fcc0000000000 */
[----:B------:R0:W1:Y:S02]  /*00e0*/  F2I.FTZ.U32.TRUNC.NTZ R5, R4 ;  /* 0x0000000400057305 */ /* 0x000064000021f000 */
[----:B0-----:R-:W-:Y:S02]  /*00f0*/  IMAD.MOV.U32 R4, RZ, RZ, RZ ;  /* 0x000000ffff047224 */ /* 0x001fe400078e00ff */
[----:B-1----:R-:W-:-:S04]  /*0100*/  IMAD.MOV R6, RZ, RZ, -R5 ;  /* 0x000000ffff067224 */ /* 0x002fc800078e0a05 */
[----:B------:R-:W-:Y:S01]  /*0110*/  IMAD R7, R6, R9, RZ ;  /* 0x0000000906077224 */ /* 0x000fe200078e02ff */
[----:B------:R-:W-:-:S03]  /*0120*/  IABS R6, R0 ;  /* 0x0000000000067213 */ /* 0x000fc60000000000 */
[----:B------:R-:W-:-:S04]  /*0130*/  IMAD.HI.U32 R5, R5, R7, R4 ;  /* 0x0000000705057227 */ /* 0x000fc800078e0004 */
[----:B------:R-:W-:Y:S02]  /*0140*/  IMAD.MOV.U32 R4, RZ, RZ, 0x1 ;  /* 0x00000001ff047424 */ /* 0x000fe400078e00ff */
[----:B------:R-:W-:-:S04]  /*0150*/  IMAD.HI.U32 R16, R5, R6, RZ ;  /* 0x0000000605107227 */ /* 0x000fc800078e00ff */
[----:B------:R-:W-:-:S04]  /*0160*/  IMAD.MOV R2, RZ, RZ, -R16 ;  /* 0x000000ffff027224 */ /* 0x000fc800078e0a10 */
[C---:B------:R-:W-:Y:S02]  /*0170*/  IMAD R2, R9.reuse, R2, R6 ;  /* 0x0000000209027224 */ /* 0x040fe400078e0206 */
[----:B------:R-:W0:Y:S03]  /*0180*/  I2F.F64 R6, R3 ;  /* 0x0000000300067312 */ /* 0x000e260000201c00 */
[----:B------:R-:W-:-:S05]  /*0190*/  ISETP.GT.U32.AND P1, PT, R9, R2, PT ;  /* 0x000000020900720c */ /* 0x000fca0003f24070 */
[----:B0-----:R-:W0:Y:S08]  /*01a0*/  MUFU.RCP64H R5, R7 ;  /* 0x0000000700057308 */ /* 0x001e300000001800 */
[----:B------:R-:W-:Y:S02]  /*01b0*/  @!P1 IMAD.IADD R2, R2, 0x1, -R9 ;  /* 0x0000000102029824 */ /* 0x000fe400078e0a09 */
[----:B------:R-:W-:Y:S01]  /*01c0*/  @!P1 VIADD R16, R16, 0x1 ;  /* 0x0000000110109836 */ /* 0x000fe20000000000 */
[----:B------:R-:W-:-:S02]  /*01d0*/  ISETP.NE.AND P1, PT, R3, RZ, PT ;  /* 0x000000ff0300720c */ /* 0x000fc40003f25270 */
[----:B------:R-:W-:Y:S02]  /*01e0*/  ISETP.GE.U32.AND P0, PT, R2, R9, PT ;  /* 0x000000090200720c */ /* 0x000fe40003f06070 */
[----:B------:R-:W-:-:S04]  /*01f0*/  LOP3.LUT R2, R0, R3, RZ, 0x3c, !PT ;  /* 0x0000000300027212 */ /* 0x000fc800078e3cff */
[----:B------:R-:W-:Y:S01]  /*0200*/  ISETP.GE.AND P2, PT, R2, RZ, PT ;  /* 0x000000ff0200720c */ /* 0x000fe20003f46270 */
[----:B0-----:R-:W-:-:S06]  /*0210*/  DFMA R8, -R6, R4, 1 ;  /* 0x3ff000000608742b */ /* 0x001fcc0000000104 */
[----:B------:R-:W-:Y:S02]  /*0220*/  @P0 VIADD R16, R16, 0x1 ;  /* 0x0000000110100836 */ /* 0x000fe40000000000 */
[----:B------:R-:W-:-:S04]  /*0230*/  DFMA R8, R8, R8, R8 ;  /* 0x000000080808722b */ /* 0x000fc80000000008 */
[----:B------:R-:W-:Y:S01]  /*0240*/  @!P2 IMAD.MOV R16, RZ, RZ, -R16 ;  /* 0x000000ffff10a224 */ /* 0x000fe200078e0a10 */
[----:B------:R-:W-:-:S05]  /*0250*/  @!P1 LOP3.LUT R16, RZ, R3, RZ, 0x33, !PT ;  /* 0x00000003ff109212 */ /* 0x000fca00078e33ff */
[----:B------:R-:W-:Y:S01]  /*0260*/  IMAD.MOV R10, RZ, RZ, -R16 ;  /* 0x000000ffff0a7224 */ /* 0x000fe200078e0a10 */
[----:B------:R-:W-:-:S03]  /*0270*/  DFMA R8, R4, R8, R4 ;  /* 0x000000080408722b */ /* 0x000fc60000000004 */
[----:B------:R-:W-:-:S05]  /*0280*/  IMAD R10, R3, R10, R0 ;  /* 0x0000000a030a7224 */ /* 0x000fca00078e0200 */
[----:B------:R-:W-:Y:S01]  /*0290*/  DFMA R2, -R6, R8, 1 ;  /* 0x3ff000000602742b */ /* 0x000fe20000000108 */
[----:B------:R-:W0:Y:S07]  /*02a0*/  I2F.F64 R10, R10 ;  /* 0x0000000a000a7312 */ /* 0x000e2e0000201c00 */
[----:B------:R-:W-:-:S08]  /*02b0*/  DFMA R2, R8, R2, R8 ;  /* 0x000000020802722b */ /* 0x000fd00000000008 */
[----:B0-----:R-:W-:Y:S01]  /*02c0*/  DMUL R4, R10, R2 ;  /* 0x000000020a047228 */ /* 0x001fe20000000000 */
[----:B------:R-:W-:-:S07]  /*02d0*/  FSETP.GEU.AND P1, PT, |R11|, 6.5827683646048100446e-37, PT ;  /* 0x036000000b00780b */ /* 0x000fce0003f2e200 */
[----:B------:R-:W-:-:S08]  /*02e0*/  DFMA R8, -R6, R4, R10 ;  /* 0x000000040608722b */ /* 0x000fd0000000010a */
[----:B------:R-:W-:-:S10]  /*02f0*/  DFMA R2, R2, R8, R4 ;  /* 0x000000080202722b */ /* 0x000fd40000000004 */
[----:B------:R-:W-:-:S05]  /*0300*/  FFMA R4, RZ, R7, R3 ;  /* 0x00000007ff047223 */ /* 0x000fca0000000003 */
[----:B------:R-:W-:-:S13]  /*0310*/  FSETP.GT.AND P0, PT, |R4|, 1.469367938527859385e-39, PT ;  /* 0x001000000400780b */ /* 0x000fda0003f04200 */
[----:B------:R-:W-:Y:S05]  /*0320*/  @P0 BRA P1, `(.L_x_1) ;  /* 0x0000000000180947 */ /* 0x000fea0000800000 */
[----:B------:R-:W-:Y:S01]  /*0330*/  IMAD.MOV.U32 R8, RZ, RZ, R6 ;  /* 0x000000ffff087224 */ /* 0x000fe200078e0006 */
[----:B------:R-:W-:Y:S01]  /*0340*/  MOV R18, 0x370 ;  /* 0x0000037000127802 */ /* 0x000fe20000000f00 */
[----:B------:R-:W-:-:S07]  /*0350*/  IMAD.MOV.U32 R9, RZ, RZ, R7 ;  /* 0x000000ffff097224 */ /* 0x000fce00078e0007 */
[----:B------:R-:W-:Y:S05]  /*0360*/  CALL.REL.NOINC `($__internal_0_$__cuda_sm20_div_rn_f64_full) ;  /* 0x0000000400807944 */ /* 0x000fea0003c00000 */
[----:B------:R-:W-:Y:S02]  /*0370*/  IMAD.MOV.U32 R2, RZ, RZ, R4 ;  /* 0x000000ffff027224 */ /* 0x000fe400078e0004 */
[----:B------:R-:W-:-:S07]  /*0380*/  IMAD.MOV.U32 R3, RZ, RZ, R5 ;  /* 0x000000ffff037224 */ /* 0x000fce00078e0005 */
.L_x_1:
[----:B------:R-:W-:Y:S05]  /*0390*/  BSYNC.RECONVERGENT B0 ;  /* 0x0000000000007941 */ /* 0x000fea0003800200 */
.L_x_0:
[----:B------:R-:W0:Y:S01]  /*03a0*/  MUFU.RCP64H R5, R7 ;  /* 0x0000000700057308 */ /* 0x000e220000001800 */
[----:B------:R-:W-:Y:S01]  /*03b0*/  IMAD.MOV.U32 R4, RZ, RZ, 0x1 ;  /* 0x00000001ff047424 */ /* 0x000fe200078e00ff */
[----:B------:R-:W-:Y:S06]  /*03c0*/  BSSY.RECONVERGENT B0, `(.L_x_2) ;  /* 0x0000017000007945 */ /* 0x000fec0003800200 */
[----:B------:R-:W1:Y:S01]  /*03d0*/  I2F.F64 R16, R16 ;  /* 0x0000001000107312 */ /* 0x000e620000201c00 */
[----:B0-----:R-:W-:Y:S01]  /*03e0*/  DFMA R8, -R6, R4, 1 ;  /* 0x3ff000000608742b */ /* 0x001fe20000000104 */
[----:B-1----:R-:W-:-:S07]  /*03f0*/  FSETP.GEU.AND P1, PT, |R17|, 6.5827683646048100446e-37, PT ;  /* 0x036000001100780b */ /* 0x002fce0003f2e200 */
[----:B------:R-:W-:-:S08]  /*0400*/  DFMA R8, R8, R8, R8 ;  /* 0x000000080808722b */ /* 0x000fd00000000008 */
[----:B------:R-:W-:-:S08]  /*0410*/  DFMA R8, R4, R8, R4 ;  /* 0x000000080408722b */ /* 0x000fd00000000004 */
[----:B------:R-:W-:-:S08]  /*0420*/  DFMA R4, -R6, R8, 1 ;  /* 0x3ff000000604742b */ /* 0x000fd00000000108 */
[----:B------:R-:W-:-:S08]  /*0430*/  DFMA R10, R8, R4, R8 ;  /* 0x00000004080a722b */ /* 0x000fd00000000008 */
[----:B------:R-:W-:-:S08]  /*0440*/  DMUL R4, R10, R16 ;  /* 0x000000100a047228 */ /* 0x000fd00000000000 */
[----:B------:R-:W-:-:S08]  /*0450*/  DFMA R8, -R6, R4, R16 ;  /* 0x000000040608722b */ /* 0x000fd00000000110 */
[----:B------:R-:W-:Y:S01]  /*0460*/  DFMA R4, R10, R8, R4 ;  /* 0x000000080a04722b */ /* 0x000fe20000000004 */
[----:B------:R-:W-:Y:S02]  /*0470*/  IMAD.MOV.U32 R8, RZ, RZ, 0x0 ;  /* 0x00000000ff087424 */ /* 0x000fe400078e00ff */
[----:B------:R-:W-:-:S07]  /*0480*/  IMAD.MOV.U32 R9, RZ, RZ, 0x40100000 ;  /* 0x40100000ff097424 */ /* 0x000fce00078e00ff */
[----:B------:R-:W-:Y:S01]  /*0490*/  FFMA R10, RZ, R7, R5 ;  /* 0x00000007ff0a7223 */ /* 0x000fe20000000005 */
[----:B------:R-:W-:-:S04]  /*04a0*/  DFMA R2, R2, R8, -2 ;  /* 0xc00000000202742b */ /* 0x000fc80000000008 */
[----:B------:R-:W-:-:S13]  /*04b0*/  FSETP.GT.AND P0, PT, |R10|, 1.469367938527859385e-39, PT ;  /* 0x001000000a00780b */ /* 0x000fda0003f04200 */
[----:B------:R-:W-:Y:S05]  /*04c0*/  @P0 BRA P1, `(.L_x_3) ;  /* 0x0000000000180947 */ /* 0x000fea0000800000 */
[----:B------:R-:W-:Y:S01]  /*04d0*/  IMAD.MOV.U32 R10, RZ, RZ, R16 ;  /* 0x000000ffff0a7224 */ /* 0x000fe200078e0010 */
[----:B------:R-:W-:Y:S01]  /*04e0*/  MOV R18, 0x530 ;  /* 0x0000053000127802 */ /* 0x000fe20000000f00 */
[----:B------:R-:W-:Y:S02]  /*04f0*/  IMAD.MOV.U32 R11, RZ, RZ, R17 ;  /* 0x000000ffff0b7224 */ /* 0x000fe400078e0011 */
[----:B------:R-:W-:Y:S02]  /*0500*/  IMAD.MOV.U32 R8, RZ, RZ, R6 ;  /* 0x000000ffff087224 */ /* 0x000fe400078e0006 */
[----:B------:R-:W-:-:S07]  /*0510*/  IMAD.MOV.U32 R9, RZ, RZ, R7 ;  /* 0x000000ffff097224 */ /* 0x000fce00078e0007 */
[----:B------:R-:W-:Y:S05]  /*0520*/  CALL.REL.NOINC `($__internal_0_$__cuda_sm20_div_rn_f64_full) ;  /* 0x0000000400107944 */ /* 0x000fea0003c00000 */
.L_x_3:
[----:B------:R-:W-:Y:S05]  /*0530*/  BSYNC.RECONVERGENT B0 ;  /* 0x0000000000007941 */ /* 0x000fea0003800200 */
.L_x_2:
[----:B------:R-:W-:Y:S01]  /*0540*/  IMAD.MOV.U32 R6, RZ, RZ, 0x0 ;  /* 0x00000000ff067424 */ /* 0x000fe200078e00ff */
[----:B------:R-:W0:Y:S01]  /*0550*/  LDC R15, c[0x0][0x390] ;  /* 0x0000e400ff0f7b82 */ /* 0x000e220000000800 */
[----:B------:R-:W-:Y:S01]  /*0560*/  IMAD.MOV.U32 R7, RZ, RZ, 0x40100000 ;  /* 0x40100000ff077424 */ /* 0x000fe200078e00ff */
[----:B------:R-:W-:Y:S05]  /*0570*/  BSSY.RECONVERGENT B0, `(.L_x_4) ;  /* 0x0000021000007945 */ /* 0x000fea0003800200 */
[----:B------:R-:W-:Y:S02]  /*0580*/  DFMA R4, R4, R6, -2 ;  /* 0xc00000000404742b */ /* 0x000fe40000000006 */
[----:B------:R-:W-:-:S06]  /*0590*/  DMUL R6, R2, R2 ;  /* 0x0000000202067228 */ /* 0x000fcc0000000000 */
[----:B------:R-:W-:-:S08]  /*05a0*/  DMUL R8, R4, R4 ;  /* 0x0000000404087228 */ /* 0x000fd00000000000 */
[----:B------:R-:W-:Y:S01]  /*05b0*/  DADD R10, R6, R8 ;  /* 0x00000000060a7229 */ /* 0x000fe20000000008 */
[----:B0-----:R-:W-:-:S07]  /*05c0*/  ISETP.GT.AND P1, PT, R15, RZ, PT ;  /* 0x000000ff0f00720c */ /* 0x001fce0003f24270 */
[----:B------:R-:W-:Y:S01]  /*05d0*/  DSETP.GEU.AND P0, PT, R10, 4, PT ;  /* 0x401000000a00742a */ /* 0x000fe20003f0e000 */
[----:B------:R-:W-:-:S05]  /*05e0*/  IMAD.MOV.U32 R10, RZ, RZ, RZ ;  /* 0x000000ffff0a7224 */ /* 0x000fca00078e00ff */
[----:B------:R-:W-:-:S13]  /*05f0*/  ISETP.LT.OR P0, PT, R15, 0x1, P0 ;  /* 0x000000010f00780c */ /* 0x000fda0000701670 */
[----:B------:R-:W-:Y:S05]  /*0600*/  @P0 BRA `(.L_x_5) ;  /* 0x00000000005c0947 */ /* 0x000fea0003800000 */
[----:B------:R-:W-:Y:S01]  /*0610*/  DADD R10, -RZ, -R4 ;  /* 0x00000000ff0a7229 */ /* 0x000fe20000000904 */
[----:B------:R-:W-:Y:S01]  /*0620*/  BSSY.RECONVERGENT B1, `(.L_x_6) ;  /* 0x0000010000017945 */ /* 0x000fe20003800200 */
[----:B------:R-:W-:Y:S02]  /*0630*/  IMAD.MOV.U32 R14, RZ, RZ, RZ ;  /* 0x000000ffff0e7224 */ /* 0x000fe400078e00ff */
[----:B------:R-:W-:Y:S02]  /*0640*/  IMAD.MOV.U32 R12, RZ, RZ, R2 ;  /* 0x000000ffff0c7224 */ /* 0x000fe400078e0002 */
[----:B------:R-:W-:-:S07]  /*0650*/  IMAD.MOV.U32 R13, RZ, RZ, R3 ;  /* 0x000000ffff0d7224 */ /* 0x000fce00078e0003 */
.L_x_7:
[----:B------:R-:W-:Y:S01]  /*0660*/  DADD R8, -R8, R6 ;  /* 0x0000000008087229 */ /* 0x000fe20000000106 */
[----:B------:R-:W-:Y:S01]  /*0670*/  VIADD R14, R14, 0x1 ;  /* 0x000000010e0e7836 */ /* 0x000fe20000000000 */
[----:B------:R-:W-:-:S04]  /*0680*/  DADD R6, R12, R12 ;  /* 0x000000000c067229 */ /* 0x000fc8000000000c */
[----:B------:R-:W-:Y:S02]  /*0690*/  ISETP.GE.AND P0, PT, R14, R15, PT ;  /* 0x0000000f0e00720c */ /* 0x000fe40003f06270 */
[----:B------:R-:W-:Y:S02]  /*06a0*/  DADD R12, R2, R8 ;  /* 0x00000000020c7229 */ /* 0x000fe40000000008 */
[----:B------:R-:W-:Y:S01]  /*06b0*/  DFMA R10, R6, R10, -R4 ;  /* 0x0000000a060a722b */ /* 0x000fe20000000804 */
[----:B------:R-:W-:-:S05]  /*06c0*/  PLOP3.LUT P1, PT, P0, PT, PT, 0x8, 0x80 ;  /* 0x000000000080781c */ /* 0x000fca000072e170 */
[----:B------:R-:W-:Y:S02]  /*06d0*/  DMUL R6, R12, R12 ;  /* 0x0000000c0c067228 */ /* 0x000fe40000000000 */
[----:B------:R-:W-:-:S08]  /*06e0*/  DMUL R8, R10, R10 ;  /* 0x0000000a0a087228 */ /* 0x000fd00000000000 */
[----:B------:R-:W-:-:S08]  /*06f0*/  DADD R16, R6, R8 ;  /* 0x0000000006107229 */ /* 0x000fd00000000008 */
[----:B------:R-:W-:-:S14]  /*0700*/  DSETP.LT.AND P2, PT, R16, 4, PT ;  /* 0x401000001000742a */ /* 0x000fdc0003f41000 */
[----:B------:R-:W-:Y:S05]  /*0710*/  @!P0 BRA P2, `(.L_x_7) ;  /* 0xfffffffc00d08947 */ /* 0x000fea000103ffff */
[----:B------:R-:W-:Y:S05]  /*0720*/  BSYNC.RECONVERGENT B1 ;  /* 0x0000000000017941 */ /* 0x000fea0003800200 */
.L_x_6:
[----:B------:R-:W-:-:S04]  /*0730*/  IMAD.HI.U32 R3, R14, 0x24924925, RZ ;  /* 0x249249250e037827 */ /* 0x000fc800078e00ff */
[----:B------:R-:W-:-:S05]  /*0740*/  IMAD.IADD R2, R14, 0x1, -R3 ;  /* 0x000000010e027824 */ /* 0x000fca00078e0a03 */
[----:B------:R-:W-:-:S04]  /*0750*/  LEA.HI R2, R2, R3, RZ, 0x1f ;  /* 0x0000000302027211 */ /* 0x000fc800078ff8ff */
[----:B------:R-:W-:-:S05]  /*0760*/  SHF.R.U32.HI R3, RZ, 0x2, R2 ;  /* 0x00000002ff037819 */ /* 0x000fca0000011602 */
[----:B------:R-:W-:-:S07]  /*0770*/  IMAD R10, R3, -0x7, R14 ;  /* 0xfffffff9030a7824 */ /* 0x000fce00078e020e */
.L_x_5:
[----:B------:R-:W-:Y:S05]  /*0780*/  BSYNC.RECONVERGENT B0 ;  /* 0x0000000000007941 */ /* 0x000fea0003800200 */
.L_x_4:
[----:B------:R-:W-:Y:S01]  /*0790*/  BSSY.RECONVERGENT B0, `(.L_x_8) ;  /* 0x0000013000007945 */ /* 0x000fe20003800200 */
[----:B------:R-:W-:-:S03]  /*07a0*/  CS2R R2, SRZ ;  /* 0x0000000000027805 */ /* 0x000fc6000001ff00 */
[----:B------:R-:W-:Y:S05]  /*07b0*/  @!P1 BRA `(.L_x_9) ;  /* 0x0000000000409947 */ /* 0x000fea0003800000 */
[----:B------:R-:W-:-:S05]  /*07c0*/  IMAD.SHL.U32 R10, R10, 0x4, RZ ;  /* 0x000000040a0a7824 */ /* 0x000fca00078e00ff */
[C---:B------:R-:W-:Y:S02]  /*07d0*/  ISETP.EQ.AND P1, PT, R10.reuse, RZ, PT ;  /* 0x000000ff0a00720c */ /* 0x040fe40003f22270 */
[C---:B------:R-:W-:Y:S02]  /*07e0*/  ISETP.EQ.AND P3, PT, R10.reuse, 0x4, PT ;  /* 0x000000040a00780c */ /* 0x040fe40003f62270 */
[C---:B------:R-:W-:Y:S02]  /*07f0*/  ISETP.EQ.AND P2, PT, R10.reuse, 0x8, PT ;  /* 0x000000080a00780c */ /* 0x040fe40003f42270 */
[----:B------:R-:W-:-:S07]  /*0800*/  ISETP.EQ.AND P0, PT, R10, 0xc, PT ;  /* 0x0000000c0a00780c */ /* 0x000fce0003f02270 */
[----:B------:R-:W-:Y:S01]  /*0810*/  @P1 IMAD.MOV.U32 R2, RZ, RZ, 0xeb1515 ;  /* 0x00eb1515ff021424 */ /* 0x000fe200078e00ff */
[C---:B------:R-:W-:Y:S01]  /*0820*/  ISETP.EQ.AND P1, PT, R10.reuse, 0x10, PT ;  /* 0x000000100a00780c */ /* 0x040fe20003f22270 */
[----:B------:R-:W-:Y:S01]  /*0830*/  @P3 IMAD.MOV.U32 R2, RZ, RZ, 0xff8000 ;  /* 0x00ff8000ff023424 */ /* 0x000fe200078e00ff */
[C---:B------:R-:W-:Y:S01]  /*0840*/  ISETP.EQ.AND P3, PT, R10.reuse, 0x14, PT ;  /* 0x000000140a00780c */ /* 0x040fe20003f62270 */
[----:B------:R-:W-:Y:S01]  /*0850*/  @P2 IMAD.MOV.U32 R2, RZ, RZ, 0xffff00 ;  /* 0x00ffff00ff022424 */ /* 0x000fe200078e00ff */
[----:B------:R-:W-:Y:S01]  /*0860*/  ISETP.EQ.AND P2, PT, R10, 0x18, PT ;  /* 0x000000180a00780c */ /* 0x000fe20003f42270 */
[----:B------:R-:W-:-:S08]  /*0870*/  @P0 IMAD.MOV.U32 R2, RZ, RZ, 0xcc00 ;  /* 0x0000cc00ff020424 */ /* 0x000fd000078e00ff */
[----:B------:R-:W-:Y:S02]  /*0880*/  @P1 IMAD.MOV.U32 R2, RZ, RZ, 0x80ff ;  /* 0x000080ffff021424 */ /* 0x000fe400078e00ff */
[----:B------:R-:W-:Y:S02]  /*0890*/  @P3 IMAD.MOV.U32 R2, RZ, RZ, 0x4c0099 ;  /* 0x004c0099ff023424 */ /* 0x000fe400078e00ff */
[----:B------:R-:W-:-:S05]  /*08a0*/  @P2 IMAD.MOV.U32 R2, RZ, RZ, 0x990099 ;  /* 0x00990099ff022424 */ /* 0x000fca00078e00ff */
[----:B------:R-:W-:-:S07]  /*08b0*/  SHF.R.S32.HI R3, RZ, 0x1f, R2 ;  /* 0x0000001fff037819 */ /* 0x000fce0000011402 */
.L_x_9:
[----:B------:R-:W-:Y:S05]  /*08c0*/  BSYNC.RECONVERGENT B0 ;  /* 0x0000000000007941 */ /* 0x000fea0003800200 */
.L_x_8:
[----:B------:R-:W0:Y:S01]  /*08d0*/  LDCU.64 UR6, c[0x0][0x398] ;  /* 0x00007300ff0677ac */ /* 0x000e220008000a00 */
[----:B------:R-:W1:Y:S01]  /*08e0*/  LDCU.64 UR4, c[0x0][0x358] ;  /* 0x00006b00ff0477ac */ /* 0x000e620008000a00 */
[----:B0-----:R-:W-:-:S04]  /*08f0*/  IADD3 R2, P0, PT, R2, UR6, RZ ;  /* 0x0000000602027c10 */ /* 0x001fc8000ff1e0ff */
[----:B------:R-:W-:Y:S01]  /*0900*/  IADD3.X R3, PT, PT, R3, UR7, RZ, P0, !PT ;  /* 0x0000000703037c10 */ /* 0x000fe200087fe4ff */
[----:B------:R-:W0:Y:S05]  /*0910*/  LDCU.64 UR6, c[0x0][0x380] ;  /* 0x00007000ff0677ac */ /* 0x000e2a0008000a00 */
[----:B-1----:R-:W2:Y:S01]  /*0920*/  LDG.E.U8 R3, desc[UR4][R2.64] ;  /* 0x0000000402037981 */ /* 0x002ea2000c1e1100 */
[----:B0-----:R-:W-:-:S04]  /*0930*/  IADD3 R4, P0, PT, R0, UR6, RZ ;  /* 0x0000000600047c10 */ /* 0x001fc8000ff1e0ff */
[----:B------:R-:W-:-:S05]  /*0940*/  LEA.HI.X.SX32 R5, R0, UR7, 0x1, P0 ;  /* 0x0000000700057c11 */ /* 0x000fca00080f0eff */
[----:B--2---:R-:W-:Y:S01]  /*0950*/  STG.E.U8 desc[UR4][R4.64], R3 ;  /* 0x0000000304007986 */ /* 0x004fe2000c101104 */
[----:B------:R-:W-:Y:S05]  /*0960*/  EXIT ;  /* 0x000000000000794d */ /* 0x000fea0003800000 */
        .weak           $__internal_0_$__cuda_sm20_div_rn_f64_full
        .type           $__internal_0_$__cuda_sm20_div_rn_f64_full,@function
        .size           $__internal_0_$__cuda_sm20_div_rn_f64_full,(.L_x_16 - $__internal_0_$__cuda_sm20_div_rn_f64_full)
$__internal_0_$__cuda_sm20_div_rn_f64_full:
[C---:B------:R-:W-:Y:S01]  /*0970*/  FSETP.GEU.AND P0, PT, |R9|.reuse, 1.469367938527859385e-39, PT ;  /* 0x001000000900780b */ /* 0x040fe20003f0e200 */
[----:B------:R-:W-:Y:S01]  /*0980*/  IMAD.MOV.U32 R20, RZ, RZ, 0x1 ;  /* 0x00000001ff147424 */ /* 0x000fe200078e00ff */
[----:B------:R-:W-:Y:S01]  /*0990*/  LOP3.LUT R4, R9, 0x800fffff, RZ, 0xc0, !PT ;  /* 0x800fffff09047812 */ /* 0x000fe200078ec0ff */
[----:B------:R-:W-:Y:S01]  /*09a0*/  BSSY.RECONVERGENT B1, `(.L_x_10) ;  /* 0x0000054000017945 */ /* 0x000fe20003800200 */
[C---:B------:R-:W-:Y:S02]  /*09b0*/  FSETP.GEU.AND P2, PT, |R11|.reuse, 1.469367938527859385e-39, PT ;  /* 0x001000000b00780b */ /* 0x040fe40003f4e200 */
[----:B------:R-:W-:Y:S01]  /*09c0*/  LOP3.LUT R5, R4, 0x3ff00000, RZ, 0xfc, !PT ;  /* 0x3ff0000004057812 */ /* 0x000fe200078efcff */
[----:B------:R-:W-:Y:S01]  /*09d0*/  IMAD.MOV.U32 R4, RZ, RZ, R8 ;  /* 0x000000ffff047224 */ /* 0x000fe200078e0008 */
[----:B------:R-:W-:Y:S02]  /*09e0*/  LOP3.LUT R15, R11, 0x7ff00000, RZ, 0xc0, !PT ;  /* 0x7ff000000b0f7812 */ /* 0x000fe400078ec0ff */
[----:B------:R-:W-:-:S03]  /*09f0*/  LOP3.LUT R26, R9, 0x7ff00000, RZ, 0xc0, !PT ;  /* 0x7ff00000091a7812 */ /* 0x000fc600078ec0ff */
[----:B------:R-:W-:Y:S01]  /*0a00*/  @!P0 DMUL R4, R8, 8.98846567431157953865e+307 ;  /* 0x7fe0000008048828 */ /* 0x000fe20000000000 */
[----:B------:R-:W-:-:S03]  /*0a10*/  ISETP.GE.U32.AND P1, PT, R15, R26, PT ;  /* 0x0000001a0f00720c */ /* 0x000fc60003f26070 */
[----:B------:R-:W-:Y:S01]  /*0a20*/  @!P2 LOP3.LUT R14, R9, 0x7ff00000, RZ, 0xc0, !PT ;  /* 0x7ff00000090ea812 */ /* 0x000fe200078ec0ff */
[----:B------:R-:W-:Y:S01]  /*0a30*/  @!P2 IMAD.MOV.U32 R24, RZ, RZ, RZ ;  /* 0x000000ffff18a224 */ /* 0x000fe200078e00ff */
[----:B------:R-:W0:Y:S02]  /*0a40*/  MUFU.RCP64H R21, R5 ;  /* 0x0000000500157308 */ /* 0x000e240000001800 */
[----:B------:R-:W-:Y:S01]  /*0a50*/  @!P2 ISETP.GE.U32.AND P3, PT, R15, R14, PT ;  /* 0x0000000e0f00a20c */ /* 0x000fe20003f66070 */
[----:B------:R-:W-:Y:S01]  /*0a60*/  IMAD.MOV.U32 R14, RZ, RZ, 0x1ca00000 ;  /* 0x1ca00000ff0e7424 */ /* 0x000fe200078e00ff */
[----:B------:R-:W-:-:S04]  /*0a70*/  @!P0 LOP3.LUT R26, R5, 0x7ff00000, RZ, 0xc0, !PT ;  /* 0x7ff00000051a8812 */ /* 0x000fc800078ec0ff */
[----:B------:R-:W-:Y:S01]  /*0a80*/  @!P2 SEL R17, R14, 0x63400000, !P3 ;  /* 0x634000000e11a807 */ /* 0x000fe20005800000 */
[----:B------:R-:W-:-:S03]  /*0a90*/  VIADD R27, R26, 0xffffffff ;  /* 0xffffffff1a1b7836 */ /* 0x000fc60000000000 */
[----:B------:R-:W-:-:S04]  /*0aa0*/  @!P2 LOP3.LUT R17, R17, 0x80000000, R11, 0xf8, !PT ;  /* 0x800000001111a812 */ /* 0x000fc800078ef80b */
[----:B------:R-:W-:Y:S01]  /*0ab0*/  @!P2 LOP3.LUT R25, R17, 0x100000, RZ, 0xfc, !PT ;  /* 0x001000001119a812 */ /* 0x000fe200078efcff */
[----:B0-----:R-:W-:Y:S01]  /*0ac0*/  DFMA R12, R20, -R4, 1 ;  /* 0x3ff00000140c742b */ /* 0x001fe20000000804 */
[----:B------:R-:W-:-:S07]  /*0ad0*/  IMAD.MOV.U32 R17, RZ, RZ, R15 ;  /* 0x000000ffff117224 */ /* 0x000fce00078e000f */
[----:B------:R-:W-:-:S08]  /*0ae0*/  DFMA R12, R12, R12, R12 ;  /* 0x0000000c0c0c722b */ /* 0x000fd0000000000c */
[----:B------:R-:W-:Y:S01]  /*0af0*/  DFMA R20, R20, R12, R20 ;  /* 0x0000000c1414722b */ /* 0x000fe20000000014 */
[----:B------:R-:W-:Y:S01]  /*0b00*/  SEL R13, R14, 0x63400000, !P1 ;  /* 0x634000000e0d7807 */ /* 0x000fe20004800000 */
[----:B------:R-:W-:-:S03]  /*0b10*/  IMAD.MOV.U32 R12, RZ, RZ, R10 ;  /* 0x000000ffff0c7224 */ /* 0x000fc600078e000a */
[----:B------:R-:W-:-:S03]  /*0b20*/  LOP3.LUT R13, R13, 0x800fffff, R11, 0xf8, !PT ;  /* 0x800fffff0d0d7812 */ /* 0x000fc600078ef80b */
[----:B------:R-:W-:-:S03]  /*0b30*/  DFMA R22, R20, -R4, 1 ;  /* 0x3ff000001416742b */ /* 0x000fc60000000804 */
[----:B------:R-:W-:-:S05]  /*0b40*/  @!P2 DFMA R12, R12, 2, -R24 ;  /* 0x400000000c0ca82b */ /* 0x000fca0000000818 */
[----:B------:R-:W-:-:S05]  /*0b50*/  DFMA R22, R20, R22, R20 ;  /* 0x000000161416722b */ /* 0x000fca0000000014 */
[----:B------:R-:W-:-:S03]  /*0b60*/  @!P2 LOP3.LUT R17, R13, 0x7ff00000, RZ, 0xc0, !PT ;  /* 0x7ff000000d11a812 */ /* 0x000fc600078ec0ff */
[----:B------:R-:W-:Y:S02]  /*0b70*/  DMUL R20, R22, R12 ;  /* 0x0000000c16147228 */ /* 0x000fe40000000000 */
[----:B------:R-:W-:-:S05]  /*0b80*/  VIADD R19, R17, 0xffffffff ;  /* 0xffffffff11137836 */ /* 0x000fca0000000000 */
[----:B------:R-:W-:Y:S01]  /*0b90*/  ISETP.GT.U32.AND P0, PT, R19, 0x7feffffe, PT ;  /* 0x7feffffe1300780c */ /* 0x000fe20003f04070 */
[----:B------:R-:W-:-:S03]  /*0ba0*/  DFMA R24, R20, -R4, R12 ;  /* 0x800000041418722b */ /* 0x000fc6000000000c */
[----:B------:R-:W-:-:S05]  /*0bb0*/  ISETP.GT.U32.OR P0, PT, R27, 0x7feffffe, P0 ;  /* 0x7feffffe1b00780c */ /* 0x000fca0000704470 */
[----:B------:R-:W-:-:S08]  /*0bc0*/  DFMA R24, R22, R24, R20 ;  /* 0x000000181618722b */ /* 0x000fd00000000014 */
[----:B------:R-:W-:Y:S05]  /*0bd0*/  @P0 BRA `(.L_x_11) ;  /* 0x00000000006c0947 */ /* 0x000fea0003800000 */
[----:B------:R-:W-:-:S04]  /*0be0*/  LOP3.LUT R20, R9, 0x7ff00000, RZ, 0xc0, !PT ;  /* 0x7ff0000009147812 */ /* 0x000fc800078ec0ff */
[CC--:B------:R-:W-:Y:S02]  /*0bf0*/  VIADDMNMX R10, R15.reuse, -R20.reuse, 0xb9600000, !PT ;  /* 0xb96000000f0a7446 */ /* 0x0c0fe40007800914 */
[----:B------:R-:W-:Y:S01]  /*0c00*/  ISETP.GE.U32.AND P0, PT, R15, R20, PT ;  /* 0x000000140f00720c */ /* 0x000fe20003f06070 */
[----:B------:R-:W-:Y:S01]  /*0c10*/  IMAD.MOV.U32 R20, RZ, RZ, RZ ;  /* 0x000000ffff147224 */ /* 0x000fe200078e00ff */
[----:B------:R-:W-:Y:S02]  /*0c20*/  VIMNMX R10, PT, PT, R10, 0x46a00000, PT ;  /* 0x46a000000a0a7848 */ /* 0x000fe40003fe0100 */
[----:B------:R-:W-:-:S05]  /*0c30*/  SEL R11, R14, 0x63400000, !P0 ;  /* 0x634000000e0b7807 */ /* 0x000fca0004000000 */
[----:B------:R-:W-:-:S04]  /*0c40*/  IMAD.IADD R10, R10, 0x1, -R11 ;  /* 0x000000010a0a7824 */ /* 0x000fc800078e0a0b */
[----:B------:R-:W-:-:S06]  /*0c50*/  VIADD R21, R10, 0x7fe00000 ;  /* 0x7fe000000a157836 */ /* 0x000fcc0000000000 */
[----:B------:R-:W-:-:S10]  /*0c60*/  DMUL R14, R24, R20 ;  /* 0x00000014180e7228 */ /* 0x000fd40000000000 */
[----:B------:R-:W-:-:S13]  /*0c70*/  FSETP.GTU.AND P0, PT, |R15|, 1.469367938527859385e-39, PT ;  /* 0x001000000f00780b */ /* 0x000fda0003f0c200 */
[----:B------:R-:W-:Y:S05]  /*0c80*/  @P0 BRA `(.L_x_12) ;  /* 0x0000000000940947 */ /* 0x000fea0003800000 */
[----:B------:R-:W-:Y:S01]  /*0c90*/  DFMA R4, R24, -R4, R12 ;  /* 0x800000041804722b */ /* 0x000fe2000000000c */
[----:B------:R-:W-:-:S09]  /*0ca0*/  IMAD.MOV.U32 R20, RZ, RZ, RZ ;  /* 0x000000ffff147224 */ /* 0x000fd200078e00ff */
[C---:B------:R-:W-:Y:S02]  /*0cb0*/  FSETP.NEU.AND P0, PT, R5.reuse, RZ, PT ;  /* 0x000000ff0500720b */ /* 0x040fe40003f0d000 */
[----:B------:R-:W-:-:S04]  /*0cc0*/  LOP3.LUT R9, R5, 0x80000000, R9, 0x48, !PT ;  /* 0x8000000005097812 */ /* 0x000fc800078e4809 */
[----:B------:R-:W-:-:S07]  /*0cd0*/  LOP3.LUT R21, R9, R21, RZ, 0xfc, !PT ;  /* 0x0000001509157212 */ /* 0x000fce00078efcff */
[----:B------:R-:W-:Y:S05]  /*0ce0*/  @!P0 BRA `(.L_x_12) ;  /* 0x00000000007c8947 */ /* 0x000fea0003800000 */
[----:B------:R-:W-:Y:S01]  /*0cf0*/  IMAD.MOV R5, RZ, RZ, -R10 ;  /* 0x000000ffff057224 */ /* 0x000fe200078e0a0a */
[----:B------:R-:W-:Y:S01]  /*0d00*/  DMUL.RP R20, R24, R20 ;  /* 0x0000001418147228 */ /* 0x000fe20000008000 */
[----:B------:R-:W-:-:S06]  /*0d10*/  IMAD.MOV.U32 R4, RZ, RZ, RZ ;  /* 0x000000ffff047224 */ /* 0x000fcc00078e00ff */
[----:B------:R-:W-:-:S03]  /*0d20*/  DFMA R4, R14, -R4, R24 ;  /* 0x800000040e04722b */ /* 0x000fc60000000018 */
[----:B------:R-:W-:-:S03]  /*0d30*/  LOP3.LUT R9, R21, R9, RZ, 0x3c, !PT ;  /* 0x0000000915097212 */ /* 0x000fc600078e3cff */
[----:B------:R-:W-:-:S04]  /*0d40*/  IADD3 R4, PT, PT, -R10, -0x43300000, RZ ;  /* 0xbcd000000a047810 */ /* 0x000fc80007ffe1ff */
[----:B------:R-:W-:-:S04]  /*0d50*/  FSETP.NEU.AND P0, PT, |R5|, R4, PT ;  /* 0x000000040500720b */ /* 0x000fc80003f0d200 */
[----:B------:R-:W-:Y:S02]  /*0d60*/  FSEL R14, R20, R14, !P0 ;  /* 0x0000000e140e7208 */ /* 0x000fe40004000000 */
[----:B------:R-:W-:Y:S01]  /*0d70*/  FSEL R15, R9, R15, !P0 ;  /* 0x0000000f090f7208 */ /* 0x000fe20004000000 */
[----:B------:R-:W-:Y:S06]  /*0d80*/  BRA `(.L_x_12) ;  /* 0x0000000000547947 */ /* 0x000fec0003800000 */
.L_x_11:
[----:B------:R-:W-:-:S14]  /*0d90*/  DSETP.NAN.AND P0, PT, R10, R10, PT ;  /* 0x0000000a0a00722a */ /* 0x000fdc0003f08000 */
[----:B------:R-:W-:Y:S05]  /*0da0*/  @P0 BRA `(.L_x_13) ;  /* 0x0000000000440947 */ /* 0x000fea0003800000 */
[----:B------:R-:W-:-:S14]  /*0db0*/  DSETP.NAN.AND P0, PT, R8, R8, PT ;  /* 0x000000080800722a */ /* 0x000fdc0003f08000 */
[----:B------:R-:W-:Y:S05]  /*0dc0*/  @P0 BRA `(.L_x_14) ;  /* 0x0000000000300947 */ /* 0x000fea0003800000 */
[----:B------:R-:W-:Y:S01]  /*0dd0*/  ISETP.NE.AND P0, PT, R17, R26, PT ;  /* 0x0000001a1100720c */ /* 0x000fe20003f05270 */
[----:B------:R-:W-:Y:S02]  /*0de0*/  IMAD.MOV.U32 R14, RZ, RZ, 0x0 ;  /* 0x00000000ff0e7424 */ /* 0x000fe400078e00ff */
[----:B------:R-:W-:-:S10]  /*0df0*/  IMAD.MOV.U32 R15, RZ, RZ, -0x80000 ;  /* 0xfff80000ff0f7424 */ /* 0x000fd400078e00ff */
[----:B------:R-:W-:Y:S05]  /*0e00*/  @!P0 BRA `(.L_x_12) ;  /* 0x0000000000348947 */ /* 0x000fea0003800000 */
[----:B------:R-:W-:Y:S02]  /*0e10*/  ISETP.NE.AND P0, PT, R17, 0x7ff00000, PT ;  /* 0x7ff000001100780c */ /* 0x000fe40003f05270 */
[----:B------:R-:W-:Y:S02]  /*0e20*/  LOP3.LUT R15, R11, 0x80000000, R9, 0x48, !PT ;  /* 0x800000000b0f7812 */ /* 0x000fe400078e4809 */
[----:B------:R-:W-:-:S13]  /*0e30*/  ISETP.EQ.OR P0, PT, R26, RZ, !P0 ;  /* 0x000000ff1a00720c */ /* 0x000fda0004702670 */
[----:B------:R-:W-:Y:S01]  /*0e40*/  @P0 LOP3.LUT R4, R15, 0x7ff00000, RZ, 0xfc, !PT ;  /* 0x7ff000000f040812 */ /* 0x000fe200078efcff */
[----:B------:R-:W-:Y:S02]  /*0e50*/  @!P0 IMAD.MOV.U32 R14, RZ, RZ, RZ ;  /* 0x000000ffff0e8224 */ /* 0x000fe400078e00ff */
[----:B------:R-:W-:Y:S02]  /*0e60*/  @P0 IMAD.MOV.U32 R14, RZ, RZ, RZ ;  /* 0x000000ffff0e0224 */ /* 0x000fe400078e00ff */
[----:B------:R-:W-:Y:S01]  /*0e70*/  @P0 IMAD.MOV.U32 R15, RZ, RZ, R4 ;  /* 0x000000ffff0f0224 */ /* 0x000fe200078e0004 */
[----:B------:R-:W-:Y:S06]  /*0e80*/  BRA `(.L_x_12) ;  /* 0x0000000000147947 */ /* 0x000fec0003800000 */
.L_x_14:
[----:B------:R-:W-:Y:S01]  /*0e90*/  LOP3.LUT R15, R9, 0x80000, RZ, 0xfc, !PT ;  /* 0x00080000090f7812 */ /* 0x000fe200078efcff */
[----:B------:R-:W-:Y:S01]  /*0ea0*/  IMAD.MOV.U32 R14, RZ, RZ, R8 ;  /* 0x000000ffff0e7224 */ /* 0x000fe200078e0008 */
[----:B------:R-:W-:Y:S06]  /*0eb0*/  BRA `(.L_x_12) ;  /* 0x0000000000087947 */ /* 0x000fec0003800000 */
.L_x_13:
[----:B------:R-:W-:Y:S01]  /*0ec0*/  LOP3.LUT R15, R11, 0x80000, RZ, 0xfc, !PT ;  /* 0x000800000b0f7812 */ /* 0x000fe200078efcff */
[----:B------:R-:W-:-:S07]  /*0ed0*/  IMAD.MOV.U32 R14, RZ, RZ, R10 ;  /* 0x000000ffff0e7224 */ /* 0x000fce00078e000a */
.L_x_12:
[----:B------:R-:W-:Y:S05]  /*0ee0*/  BSYNC.RECONVERGENT B1 ;  /* 0x0000000000017941 */ /* 0x000fea0003800200 */
.L_x_10:
[----:B------:R-:W-:Y:S02]  /*0ef0*/  IMAD.MOV.U32 R19, RZ, RZ, 0x0 ;  /* 0x00000000ff137424 */ /* 0x000fe400078e00ff */
[----:B------:R-:W-:Y:S02]  /*0f00*/  IMAD.MOV.U32 R4, RZ, RZ, R14 ;  /* 0x000000ffff047224 */ /* 0x000fe400078e000e */
[----:B------:R-:W-:Y:S01]  /*0f10*/  IMAD.MOV.U32 R5, RZ, RZ, R15 ;  /* 0x000000ffff057224 */ /* 0x000fe200078e000f */
[----:B------:R-:W-:Y:S06]  /*0f20*/  RET.REL.NODEC R18 `(render_kernel) ;  /* 0xfffffff012347950 */ /* 0x000fec0003c3ffff */
.L_x_15:
[----:B------:R-:W-:-:S00]  /*0f30*/  BRA `(.L_x_15) ;  /* 0xfffffffc00fc7947 */ /* 0x000fc0000383ffff */
[----:B------:R-:W-:-:S00]  /*0f40*/  NOP ;  /* 0x0000000000007918 */ /* 0x000fc00000000000 */
        /* <DEDUP_REMOVED lines=11> */
.L_x_16:


//--------------------- .nv.shared.reserved.0     --------------------------
	.section	.nv.shared.reserved.0,"aw",@nobits
	.weak		__nv_reservedSMEM_offset_0_alias
	.size		__nv_reservedSMEM_offset_0_alias, 0, 64
	.other		__nv_reservedSMEM_offset_0_alias,@"STO_CUDA_RESERVED_SHARED STV_DEFAULT"
__nv_reservedSMEM_offset_0_alias:
	.zero		0
	.zero		64


//--------------------- .nv.constant0.render_kernel --------------------------
	.section	.nv.constant0.render_kernel,"a",@progbits
	.sectionflags	@""
	.align	4
.nv.constant0.render_kernel:
	.zero		932


//--------------------- SYMBOLS --------------------------

	.type		.nv.reservedSmem.offset0,@object
	.size		.nv.reservedSmem.offset0,0x4
